	.headerflags	@"EF_CUDA_TEXMODE_UNIFIED EF_CUDA_64BIT_ADDRESS EF_CUDA_ACCELERATORS EF_CUDA_SM90 EF_CUDA_VIRTUAL_SM(EF_CUDA_SM90)"
	.elftype	@"ET_EXEC"


//--------------------- .nv.info                  --------------------------
	.section	.nv.info,"",@"SHT_CUDA_INFO"
	.align	4


	//----- nvinfo : EIATTR_REGCOUNT
	.align		4
        /*0000*/ 	.byte	0x04, 0x2f
        /*0002*/ 	.short	(.L_1 - .L_0)
	.align		4
.L_0:
        /*0004*/ 	.word	index@(triton_poi_fused_addmm_relu_14)
        /*0008*/ 	.word	0x0000000c


	//----- nvinfo : EIATTR_MIN_STACK_SIZE
	.align		4
.L_1:
        /*000c*/ 	.byte	0x04, 0x12
        /*000e*/ 	.short	(.L_3 - .L_2)
	.align		4
.L_2:
        /*0010*/ 	.word	index@(triton_poi_fused_addmm_relu_14)
        /*0014*/ 	.word	0x00000000


	//----- nvinfo : EIATTR_FRAME_SIZE
	.align		4
.L_3:
        /*0018*/ 	.byte	0x04, 0x11
        /*001a*/ 	.short	(.L_5 - .L_4)
	.align		4
.L_4:
        /*001c*/ 	.word	index@(triton_poi_fused_addmm_relu_14)
        /*0020*/ 	.word	0x00000000


	//----- nvinfo : EIATTR_MIN_STACK_SIZE
	.align		4
.L_5:
        /*0024*/ 	.byte	0x04, 0x12
        /*0026*/ 	.short	(.L_7 - .L_6)
	.align		4
.L_6:
        /*0028*/ 	.word	index@(triton_poi_fused_addmm_relu_14)
        /*002c*/ 	.word	0x00000000
.L_7:


//--------------------- .nv.info.triton_poi_fused_addmm_relu_14 --------------------------
	.section	.nv.info.triton_poi_fused_addmm_relu_14,"",@"SHT_CUDA_INFO"
	.sectionflags	@""
	.align	4


	//----- nvinfo : EIATTR_CUDA_API_VERSION
	.align		4
        /*0000*/ 	.byte	0x04, 0x37
        /*0002*/ 	.short	(.L_9 - .L_8)
.L_8:
        /*0004*/ 	.word	0x0000007c


	//----- nvinfo : EIATTR_KPARAM_INFO
	.align		4
.L_9:
        /*0008*/ 	.byte	0x04, 0x17
        /*000a*/ 	.short	(.L_11 - .L_10)
.L_10:
        /*000c*/ 	.word	0x00000000
        /*0010*/ 	.short	0x0002
        /*0012*/ 	.short	0x0010
        /*0014*/ 	.byte	0x00, 0xf0, 0x11, 0x00


	//----- nvinfo : EIATTR_KPARAM_INFO
	.align		4
.L_11:
        /*0018*/ 	.byte	0x04, 0x17
        /*001a*/ 	.short	(.L_13 - .L_12)
.L_12:
        /*001c*/ 	.word	0x00000000
        /*0020*/ 	.short	0x0001
        /*0022*/ 	.short	0x0008
        /*0024*/ 	.byte	0x00, 0xf4, 0x21, 0x00


	//----- nvinfo : EIATTR_KPARAM_INFO
	.align		4
.L_13:
        /*0028*/ 	.byte	0x04, 0x17
        /*002a*/ 	.short	(.L_15 - .L_14)
.L_14:
        /*002c*/ 	.word	0x00000000
        /*0030*/ 	.short	0x0000
        /*0032*/ 	.short	0x0000
        /*0034*/ 	.byte	0x00, 0xf4, 0x21, 0x00


	//----- nvinfo : EIATTR_SPARSE_MMA_MASK
	.align		4
.L_15:
        /*0038*/ 	.byte	0x03, 0x50
        /*003a*/ 	.short	0x0000


	//----- nvinfo : EIATTR_MAXREG_COUNT
	.align		4
        /*003c*/ 	.byte	0x03, 0x1b
        /*003e*/ 	.short	0x00ff


	//----- nvinfo : EIATTR_EXIT_INSTR_OFFSETS
	.align		4
        /*0040*/ 	.byte	0x04, 0x1c
        /*0042*/ 	.short	(.L_17 - .L_16)


	//   ....[0]....
.L_16:
        /*0044*/ 	.word	0x00000150


	//----- nvinfo : EIATTR_REQNTID
	.align		4
.L_17:
        /*0048*/ 	.byte	0x04, 0x10
        /*004a*/ 	.short	(.L_19 - .L_18)
.L_18:
        /*004c*/ 	.word	0x00000080
        /*0050*/ 	.word	0x00000001
        /*0054*/ 	.word	0x00000001


	//----- nvinfo : EIATTR_CBANK_PARAM_SIZE
	.align		4
.L_19:
        /*0058*/ 	.byte	0x03, 0x19
        /*005a*/ 	.short	0x0014


	//----- nvinfo : EIATTR_PARAM_CBANK
	.align		4
        /*005c*/ 	.byte	0x04, 0x0a
        /*005e*/ 	.short	(.L_21 - .L_20)
	.align		4
.L_20:
        /*0060*/ 	.word	index@(.nv.constant0.triton_poi_fused_addmm_relu_14)
        /*0064*/ 	.short	0x0210
        /*0066*/ 	.short	0x0014


	//----- nvinfo : EIATTR_SW_WAR
	.align		4
.L_21:
        /*0068*/ 	.byte	0x04, 0x36
        /*006a*/ 	.short	(.L_23 - .L_22)
.L_22:
        /*006c*/ 	.word	0x00000008
.L_23:


//--------------------- .nv.callgraph             --------------------------
	.section	.nv.callgraph,"",@"SHT_CUDA_CALLGRAPH"
	.align	4
	.sectionentsize	8
	.align		4
        /*0000*/ 	.word	0x00000000
	.align		4
        /*0004*/ 	.word	0xffffffff
	.align		4
        /*0008*/ 	.word	0x00000000
	.align		4
        /*000c*/ 	.word	0xfffffffe
	.align		4
        /*0010*/ 	.word	0x00000000
	.align		4
        /*0014*/ 	.word	0xfffffffd
	.align		4
        /*0018*/ 	.word	0x00000000
	.align		4
        /*001c*/ 	.word	0xfffffffc


//--------------------- .text.triton_poi_fused_addmm_relu_14 --------------------------
	.section	.text.triton_poi_fused_addmm_relu_14,"ax",@progbits
	.align	128
        .global         triton_poi_fused_addmm_relu_14
        .type           triton_poi_fused_addmm_relu_14,@function
        .size           triton_poi_fused_addmm_relu_14,(.L_x_1 - triton_poi_fused_addmm_relu_14)
        .other          triton_poi_fused_addmm_relu_14,@"STO_CUDA_ENTRY STV_DEFAULT"
triton_poi_fused_addmm_relu_14:
.text.triton_poi_fused_addmm_relu_14:
[----:B------:R-:W-:Y:S01]  /*0000*/  LDC R1, c[0x0][0x28] ;  /* 0x00000a00ff017b82 */ /* 0x000fe20000000800 */
[----:B------:R-:W1:Y:S07]  /*0010*/  S2R R0, SR_TID.X ;  /* 0x0000000000007919 */ /* 0x000e6e0000002100 */
[----:B------:R-:W2:Y:S01]  /*0020*/  LDC.64 R4, c[0x0][0x218] ;  /* 0x00008600ff047b82 */ /* 0x000ea20000000a00 */
[----:B------:R-:W-:Y:S01]  /*0030*/  ULDC.64 UR4, c[0x0][0x208] ;  /* 0x0000820000047ab9 */ /* 0x000fe20000000a00 */
[----:B------:R-:W3:Y:S06]  /*0040*/  S2R R7, SR_CTAID.X ;  /* 0x0000000000077919 */ /* 0x000eec0000002500 */
[----:B------:R-:W4:Y:S01]  /*0050*/  LDC.64 R2, c[0x0][0x210] ;  /* 0x00008400ff027b82 */ /* 0x000f220000000a00 */
[----:B-1----:R-:W-:-:S02]  /*0060*/  LOP3.LUT R0, R0, 0x7f, RZ, 0xc0, !PT ;  /* 0x0000007f00007812 */ /* 0x002fc400078ec0ff */
[----:B---3--:R-:W-:-:S03]  /*0070*/  SHF.R.S32.HI R6, RZ, 0x18, R7 ;  /* 0x00000018ff067819 */ /* 0x008fc60000011407 */
[----:B------:R-:W-:Y:S01]  /*0080*/  IMAD R7, R7, 0x80, R0 ;  /* 0x0000008007077824 */ /* 0x000fe200078e0200 */
[----:B------:R-:W-:-:S03]  /*0090*/  SGXT R0, R6, 0x1 ;  /* 0x000000010600781a */ /* 0x000fc60000000200 */
[----:B----4-:R-:W-:Y:S01]  /*00a0*/  IMAD.WIDE R2, R7, 0x4, R2 ;  /* 0x0000000407027825 */ /* 0x010fe200078e0202 */
[----:B------:R-:W-:-:S04]  /*00b0*/  LEA.HI R0, R0, R7, RZ, 0xc ;  /* 0x0000000700007211 */ /* 0x000fc800078f60ff */
[----:B------:R-:W-:-:S05]  /*00c0*/  LOP3.LUT R0, R0, 0xfffff000, RZ, 0xc0, !PT ;  /* 0xfffff00000007812 */ /* 0x000fca00078ec0ff */
[----:B------:R-:W-:Y:S02]  /*00d0*/  IMAD.IADD R9, R7, 0x1, -R0 ;  /* 0x0000000107097824 */ /* 0x000fe400078e0a00 */
[----:B------:R-:W3:Y:S02]  /*00e0*/  LDG.E R0, desc[UR4][R2.64] ;  /* 0x0000000402007981 */ /* 0x000ee4000c1e1900 */
[----:B--2---:R-:W-:-:S06]  /*00f0*/  IMAD.WIDE R4, R9, 0x4, R4 ;  /* 0x0000000409047825 */ /* 0x004fcc00078e0204 */
[----:B------:R-:W3:Y:S02]  /*0100*/  LDG.E.EL R5, desc[UR4][R4.64] ;  /* 0x0000000404057981 */ /* 0x000ee4000c2e1900 */
[C---:B---3--:R-:W-:Y:S01]  /*0110*/  FADD R6, R0.reuse, R5 ;  /* 0x0000000500067221 */ /* 0x048fe20000000000 */
[----:B------:R-:W-:-:S04]  /*0120*/  FSETP.GEU.AND P0, PT, R0, -R5, PT ;  /* 0x800000050000720b */ /* 0x000fc80003f0e000 */
[----:B------:R-:W-:-:S05]  /*0130*/  FSEL R7, R6, RZ, P0 ;  /* 0x000000ff06077208 */ /* 0x000fca0000000000 */
[----:B------:R-:W-:Y:S01]  /*0140*/  STG.E desc[UR4][R2.64], R7 ;  /* 0x0000000702007986 */ /* 0x000fe2000c101904 */
[----:B------:R-:W-:Y:S05]  /*0150*/  EXIT ;  /* 0x000000000000794d */ /* 0x000fea0003800000 */
.L_x_0:
[----:B------:R-:W-:-:S00]  /*0160*/  BRA `(.L_x_0) ;  /* 0xfffffffc00fc7947 */ /* 0x000fc0000383ffff */
[----:B------:R-:W-:-:S00]  /*0170*/  NOP ;  /* 0x0000000000007918 */ /* 0x000fc00000000000 */
        /* <DEDUP_REMOVED lines=8> */
.L_x_1:


//--------------------- .nv.constant0.triton_poi_fused_addmm_relu_14 --------------------------
	.section	.nv.constant0.triton_poi_fused_addmm_relu_14,"a",@progbits
	.sectionflags	@""
	.align	4
.nv.constant0.triton_poi_fused_addmm_relu_14:
	.zero		548
